//
// Generated by NVIDIA NVVM Compiler
//
// Compiler Build ID: CL-36424714
// Cuda compilation tools, release 13.0, V13.0.88
// Based on NVVM 20.0.0
//

.version 9.0
.target sm_100
.address_size 64

	// .globl	_Z13create_bucketPiS_ii

.visible .entry _Z13create_bucketPiS_ii(
	.param .u64 .ptr .align 1 _Z13create_bucketPiS_ii_param_0,
	.param .u64 .ptr .align 1 _Z13create_bucketPiS_ii_param_1,
	.param .u32 _Z13create_bucketPiS_ii_param_2,
	.param .u32 _Z13create_bucketPiS_ii_param_3
)
{
	.reg .pred 	%p<3>;
	.reg .b32 	%r<10>;
	.reg .b64 	%rd<11>;

	ld.param.u64 	%rd3, [_Z13create_bucketPiS_ii_param_0];
	ld.param.u64 	%rd2, [_Z13create_bucketPiS_ii_param_1];
	ld.param.u32 	%r2, [_Z13create_bucketPiS_ii_param_2];
	ld.param.u32 	%r3, [_Z13create_bucketPiS_ii_param_3];
	cvta.to.global.u64 	%rd1, %rd3;
	mov.u32 	%r4, %ctaid.x;
	mov.u32 	%r5, %ntid.x;
	mov.u32 	%r6, %tid.x;
	mad.lo.s32 	%r1, %r4, %r5, %r6;
	setp.ge.s32 	%p1, %r1, %r3;
	@%p1 bra 	$L__BB0_2;
	mul.wide.s32 	%rd4, %r1, 4;
	add.s64 	%rd5, %rd1, %rd4;
	mov.b32 	%r7, 0;
	st.global.u32 	[%rd5], %r7;
$L__BB0_2:
	setp.ge.s32 	%p2, %r1, %r2;
	@%p2 bra 	$L__BB0_4;
	cvta.to.global.u64 	%rd6, %rd2;
	mul.wide.s32 	%rd7, %r1, 4;
	add.s64 	%rd8, %rd6, %rd7;
	ld.global.u32 	%r8, [%rd8];
	mul.wide.s32 	%rd9, %r8, 4;
	add.s64 	%rd10, %rd1, %rd9;
	atom.global.add.u32 	%r9, [%rd10], 1;
$L__BB0_4:
	ret;

}
	// .globl	_Z13create_offsetPiS_S_i
.visible .entry _Z13create_offsetPiS_S_i(
	.param .u64 .ptr .align 1 _Z13create_offsetPiS_S_i_param_0,
	.param .u64 .ptr .align 1 _Z13create_offsetPiS_S_i_param_1,
	.param .u64 .ptr .align 1 _Z13create_offsetPiS_S_i_param_2,
	.param .u32 _Z13create_offsetPiS_S_i_param_3
)
{
	.reg .pred 	%p<24>;
	.reg .b32 	%r<60>;
	.reg .b64 	%rd<27>;

	ld.param.u64 	%rd9, [_Z13create_offsetPiS_S_i_param_0];
	ld.param.u64 	%rd8, [_Z13create_offsetPiS_S_i_param_1];
	ld.param.u64 	%rd10, [_Z13create_offsetPiS_S_i_param_2];
	ld.param.u32 	%r11, [_Z13create_offsetPiS_S_i_param_3];
	cvta.to.global.u64 	%rd1, %rd10;
	cvta.to.global.u64 	%rd2, %rd9;
	mov.u32 	%r1, %ctaid.x;
	mov.u32 	%r14, %ntid.x;
	mov.u32 	%r2, %tid.x;
	mad.lo.s32 	%r3, %r1, %r14, %r2;
	// begin inline asm
	mov.u32 %r12, %envreg2;
	// end inline asm
	cvt.u64.u32 	%rd11, %r12;
	// begin inline asm
	mov.u32 %r13, %envreg1;
	// end inline asm
	cvt.u64.u32 	%rd12, %r13;
	shl.b64 	%rd13, %rd12, 32;
	or.b64  	%rd3, %rd13, %rd11;
	setp.ge.s32 	%p2, %r3, %r11;
	mul.wide.s32 	%rd14, %r3, 4;
	add.s64 	%rd4, %rd2, %rd14;
	@%p2 bra 	$L__BB1_2;
	mov.b32 	%r15, 0;
	st.global.u32 	[%rd4], %r15;
$L__BB1_2:
	setp.gt.s32 	%p3, %r3, 0;
	selp.u32 	%r16, 1, 0, %p3;
	setp.le.s32 	%p4, %r11, %r16;
	@%p4 bra 	$L__BB1_4;
	cvta.to.global.u64 	%rd15, %rd8;
	add.s64 	%rd17, %rd15, %rd14;
	ld.global.u32 	%r17, [%rd17+-4];
	st.global.u32 	[%rd4], %r17;
$L__BB1_4:
	setp.ne.s64 	%p5, %rd3, 0;
	@%p5 bra 	$L__BB1_6;
	// begin inline asm
	trap;
	// end inline asm
$L__BB1_6:
	add.s64 	%rd5, %rd3, 4;
	barrier.sync 	0;
	mov.u32 	%r18, %tid.y;
	add.s32 	%r19, %r2, %r18;
	mov.u32 	%r20, %tid.z;
	or.b32  	%r4, %r19, %r20;
	setp.ne.s32 	%p6, %r4, 0;
	@%p6 bra 	$L__BB1_9;
	mov.u32 	%r23, %nctaid.x;
	mov.u32 	%r24, %nctaid.y;
	mul.lo.s32 	%r25, %r23, %r24;
	mov.u32 	%r26, %nctaid.z;
	mul.lo.s32 	%r27, %r25, %r26;
	mov.u32 	%r28, %ctaid.y;
	add.s32 	%r29, %r1, %r28;
	mov.u32 	%r30, %ctaid.z;
	neg.s32 	%r31, %r30;
	setp.eq.s32 	%p7, %r29, %r31;
	sub.s32 	%r32, -2147483647, %r27;
	selp.b32 	%r22, %r32, 1, %p7;
	// begin inline asm
	atom.add.release.gpu.u32 %r21,[%rd5],%r22;
	// end inline asm
$L__BB1_8:
	// begin inline asm
	ld.acquire.gpu.u32 %r33,[%rd5];
	// end inline asm
	xor.b32  	%r34, %r33, %r21;
	setp.gt.s32 	%p8, %r34, -1;
	@%p8 bra 	$L__BB1_8;
$L__BB1_9:
	barrier.sync 	0;
	setp.lt.s32 	%p9, %r11, 2;
	@%p9 bra 	$L__BB1_26;
	setp.lt.s32 	%p10, %r3, %r11;
	setp.gt.s32 	%p11, %r3, -1;
	and.pred  	%p1, %p11, %p10;
	mul.wide.u32 	%rd20, %r3, 4;
	add.s64 	%rd6, %rd2, %rd20;
	add.s64 	%rd7, %rd1, %rd20;
	mov.u32 	%r36, %nctaid.x;
	mov.u32 	%r37, %nctaid.y;
	mul.lo.s32 	%r38, %r36, %r37;
	mov.u32 	%r39, %nctaid.z;
	mul.lo.s32 	%r40, %r38, %r39;
	mov.u32 	%r41, %ctaid.y;
	add.s32 	%r42, %r1, %r41;
	mov.u32 	%r43, %ctaid.z;
	neg.s32 	%r44, %r43;
	setp.eq.s32 	%p12, %r42, %r44;
	sub.s32 	%r45, -2147483647, %r40;
	selp.b32 	%r6, %r45, 1, %p12;
	mov.b32 	%r59, 1;
	not.pred 	%p13, %p1;
$L__BB1_11:
	@%p13 bra 	$L__BB1_13;
	ld.global.u32 	%r46, [%rd6];
	st.global.u32 	[%rd7], %r46;
$L__BB1_13:
	setp.ne.s64 	%p14, %rd3, 0;
	@%p14 bra 	$L__BB1_15;
	// begin inline asm
	trap;
	// end inline asm
$L__BB1_15:
	setp.ne.s32 	%p15, %r4, 0;
	barrier.sync 	0;
	@%p15 bra 	$L__BB1_18;
	// begin inline asm
	atom.add.release.gpu.u32 %r47,[%rd5],%r6;
	// end inline asm
$L__BB1_17:
	// begin inline asm
	ld.acquire.gpu.u32 %r49,[%rd5];
	// end inline asm
	xor.b32  	%r50, %r49, %r47;
	setp.gt.s32 	%p16, %r50, -1;
	@%p16 bra 	$L__BB1_17;
$L__BB1_18:
	setp.ge.s32 	%p17, %r3, %r11;
	barrier.sync 	0;
	setp.lt.s32 	%p18, %r3, %r59;
	or.pred  	%p19, %p17, %p18;
	@%p19 bra 	$L__BB1_20;
	sub.s32 	%r51, %r3, %r59;
	mul.wide.s32 	%rd23, %r51, 4;
	add.s64 	%rd24, %rd1, %rd23;
	ld.global.u32 	%r52, [%rd24];
	ld.global.u32 	%r53, [%rd4];
	add.s32 	%r54, %r53, %r52;
	st.global.u32 	[%rd4], %r54;
$L__BB1_20:
	setp.ne.s64 	%p20, %rd3, 0;
	@%p20 bra 	$L__BB1_22;
	// begin inline asm
	trap;
	// end inline asm
$L__BB1_22:
	setp.ne.s32 	%p21, %r4, 0;
	barrier.sync 	0;
	@%p21 bra 	$L__BB1_25;
	// begin inline asm
	atom.add.release.gpu.u32 %r55,[%rd5],%r6;
	// end inline asm
$L__BB1_24:
	// begin inline asm
	ld.acquire.gpu.u32 %r57,[%rd5];
	// end inline asm
	xor.b32  	%r58, %r57, %r55;
	setp.gt.s32 	%p22, %r58, -1;
	@%p22 bra 	$L__BB1_24;
$L__BB1_25:
	barrier.sync 	0;
	shl.b32 	%r59, %r59, 1;
	setp.lt.s32 	%p23, %r59, %r11;
	@%p23 bra 	$L__BB1_11;
$L__BB1_26:
	ret;

}
	// .globl	_Z13create_resultPiS_S_i
.visible .entry _Z13create_resultPiS_S_i(
	.param .u64 .ptr .align 1 _Z13create_resultPiS_S_i_param_0,
	.param .u64 .ptr .align 1 _Z13create_resultPiS_S_i_param_1,
	.param .u64 .ptr .align 1 _Z13create_resultPiS_S_i_param_2,
	.param .u32 _Z13create_resultPiS_S_i_param_3
)
{
	.reg .pred 	%p<4>;
	.reg .b32 	%r<17>;
	.reg .b64 	%rd<12>;

	ld.param.u64 	%rd4, [_Z13create_resultPiS_S_i_param_0];
	ld.param.u64 	%rd5, [_Z13create_resultPiS_S_i_param_1];
	ld.param.u64 	%rd6, [_Z13create_resultPiS_S_i_param_2];
	ld.param.u32 	%r7, [_Z13create_resultPiS_S_i_param_3];
	mov.u32 	%r8, %ctaid.x;
	mov.u32 	%r9, %ntid.x;
	mov.u32 	%r10, %tid.x;
	mad.lo.s32 	%r1, %r8, %r9, %r10;
	setp.ge.s32 	%p1, %r1, %r7;
	@%p1 bra 	$L__BB2_5;
	cvta.to.global.u64 	%rd7, %rd5;
	cvta.to.global.u64 	%rd8, %rd4;
	mul.wide.s32 	%rd9, %r1, 4;
	add.s64 	%rd1, %rd8, %rd9;
	add.s64 	%rd2, %rd7, %rd9;
	ld.global.u32 	%r11, [%rd2];
	setp.lt.s32 	%p2, %r11, 1;
	@%p2 bra 	$L__BB2_4;
	ld.global.u32 	%r16, [%rd1];
	cvta.to.global.u64 	%rd3, %rd6;
	mov.b32 	%r15, 0;
$L__BB2_3:
	add.s32 	%r5, %r16, 1;
	mul.wide.s32 	%rd10, %r16, 4;
	add.s64 	%rd11, %rd3, %rd10;
	st.global.u32 	[%rd11], %r1;
	add.s32 	%r15, %r15, 1;
	ld.global.u32 	%r13, [%rd2];
	setp.lt.s32 	%p3, %r15, %r13;
	mov.u32 	%r16, %r5;
	@%p3 bra 	$L__BB2_3;
$L__BB2_4:
	mov.b32 	%r14, 0;
	st.global.u32 	[%rd2], %r14;
$L__BB2_5:
	ret;

}


// ===== COMPILED SASS (sm_100) =====

	.target	sm_100

	.elftype	@"ET_EXEC"


//--------------------- .note.nv.tkinfo           --------------------------
	.section	.note.nv.tkinfo,"",@"SHT_NOTE"
	.sectionflags	@"SHF_NOTE_NV_TKINFO"
	.tkinfo
        /*0018*/ 	.word	0x00000002
        /*0030*/ 	.string	""
        /*0030*/ 	.string	"ptxas"
        /*0030*/ 	.string	"Cuda compilation tools, release 13.0, V13.0.88"
        /*0030*/ 	.string	"Build cuda_13.0.r13.0/compiler.36424714_0"
        /*0030*/ 	.string	"-arch sm_100 -m 64 "



//--------------------- .note.nv.cuinfo           --------------------------
	.section	.note.nv.cuinfo,"",@"SHT_NOTE"
	.sectionflags	@"SHF_NOTE_NV_CUINFO"
        /*0018*/ 	.short	0x0002
        /*001a*/ 	.short	0x0064
        /*001c*/ 	.short	0x0082
	.zero		2


//--------------------- .nv.info                  --------------------------
	.section	.nv.info,"",@"SHT_CUDA_INFO"
	.align	4


	//----- nvinfo : EIATTR_REGCOUNT
	.align		4
        /*0000*/ 	.byte	0x04, 0x2f
        /*0002*/ 	.short	(.L_1 - .L_0)
	.align		4
.L_0:
        /*0004*/ 	.word	index@(_Z13create_bucketPiS_ii)
        /*0008*/ 	.word	0x0000000a


	//----- nvinfo : EIATTR_FRAME_SIZE
	.align		4
.L_1:
        /*000c*/ 	.byte	0x04, 0x11
        /*000e*/ 	.short	(.L_3 - .L_2)
	.align		4
.L_2:
        /*0010*/ 	.word	index@(_Z13create_bucketPiS_ii)
        /*0014*/ 	.word	0x00000000


	//----- nvinfo : EIATTR_REGCOUNT
	.align		4
.L_3:
        /*0018*/ 	.byte	0x04, 0x2f
        /*001a*/ 	.short	(.L_5 - .L_4)
	.align		4
.L_4:
        /*001c*/ 	.word	index@(_Z13create_offsetPiS_S_i)
        /*0020*/ 	.word	0x00000015


	//----- nvinfo : EIATTR_FRAME_SIZE
	.align		4
.L_5:
        /*0024*/ 	.byte	0x04, 0x11
        /*0026*/ 	.short	(.L_7 - .L_6)
	.align		4
.L_6:
        /*0028*/ 	.word	index@(_Z13create_offsetPiS_S_i)
        /*002c*/ 	.word	0x00000000


	//----- nvinfo : EIATTR_REGCOUNT
	.align		4
.L_7:
        /*0030*/ 	.byte	0x04, 0x2f
        /*0032*/ 	.short	(.L_9 - .L_8)
	.align		4
.L_8:
        /*0034*/ 	.word	index@(_Z13create_resultPiS_S_i)
        /*0038*/ 	.word	0x00000010


	//----- nvinfo : EIATTR_FRAME_SIZE
	.align		4
.L_9:
        /*003c*/ 	.byte	0x04, 0x11
        /*003e*/ 	.short	(.L_11 - .L_10)
	.align		4
.L_10:
        /*0040*/ 	.word	index@(_Z13create_resultPiS_S_i)
        /*0044*/ 	.word	0x00000000


	//----- nvinfo : EIATTR_MIN_STACK_SIZE
	.align		4
.L_11:
        /*0048*/ 	.byte	0x04, 0x12
        /*004a*/ 	.short	(.L_13 - .L_12)
	.align		4
.L_12:
        /*004c*/ 	.word	index@(_Z13create_resultPiS_S_i)
        /*0050*/ 	.word	0x00000000


	//----- nvinfo : EIATTR_MIN_STACK_SIZE
	.align		4
.L_13:
        /*0054*/ 	.byte	0x04, 0x12
        /*0056*/ 	.short	(.L_15 - .L_14)
	.align		4
.L_14:
        /*0058*/ 	.word	index@(_Z13create_offsetPiS_S_i)
        /*005c*/ 	.word	0x00000000


	//----- nvinfo : EIATTR_MIN_STACK_SIZE
	.align		4
.L_15:
        /*0060*/ 	.byte	0x04, 0x12
        /*0062*/ 	.short	(.L_17 - .L_16)
	.align		4
.L_16:
        /*0064*/ 	.word	index@(_Z13create_bucketPiS_ii)
        /*0068*/ 	.word	0x00000000
.L_17:


//--------------------- .nv.compat                --------------------------
	.section	.nv.compat,"",@"SHT_CUDA_COMPAT_INFO"
	.align	4
        /*0000*/ 	.byte	0x02, 0x09, 0x00, 0x00, 0x02, 0x02, 0x01, 0x00, 0x02, 0x05, 0x05, 0x00, 0x03, 0x07, 0x01, 0x01
        /*0010*/ 	.byte	0x02, 0x03, 0x00, 0x00, 0x02, 0x06, 0x01, 0x00, 0x04, 0x0b, 0x08, 0x00, 0x09, 0x00, 0x00, 0x00
        /*0020*/ 	.byte	0x00, 0x00, 0x00, 0x00


//--------------------- .nv.info._Z13create_resultPiS_S_i --------------------------
	.section	.nv.info._Z13create_resultPiS_S_i,"",@"SHT_CUDA_INFO"
	.sectionflags	@""
	.align	4


	//----- nvinfo : EIATTR_CUDA_API_VERSION
	.align		4
        /*0000*/ 	.byte	0x04, 0x37
        /*0002*/ 	.short	(.L_19 - .L_18)
.L_18:
        /*0004*/ 	.word	0x00000082


	//----- nvinfo : EIATTR_KPARAM_INFO
	.align		4
.L_19:
        /*0008*/ 	.byte	0x04, 0x17
        /*000a*/ 	.short	(.L_21 - .L_20)
.L_20:
        /*000c*/ 	.word	0x00000000
        /*0010*/ 	.short	0x0003
        /*0012*/ 	.short	0x0018
        /*0014*/ 	.byte	0x00, 0xf0, 0x11, 0x00


	//----- nvinfo : EIATTR_KPARAM_INFO
	.align		4
.L_21:
        /*0018*/ 	.byte	0x04, 0x17
        /*001a*/ 	.short	(.L_23 - .L_22)
.L_22:
        /*001c*/ 	.word	0x00000000
        /*0020*/ 	.short	0x0002
        /*0022*/ 	.short	0x0010
        /*0024*/ 	.byte	0x00, 0xf5, 0x21, 0x00


	//----- nvinfo : EIATTR_KPARAM_INFO
	.align		4
.L_23:
        /*0028*/ 	.byte	0x04, 0x17
        /*002a*/ 	.short	(.L_25 - .L_24)
.L_24:
        /*002c*/ 	.word	0x00000000
        /*0030*/ 	.short	0x0001
        /*0032*/ 	.short	0x0008
        /*0034*/ 	.byte	0x00, 0xf5, 0x21, 0x00


	//----- nvinfo : EIATTR_KPARAM_INFO
	.align		4
.L_25:
        /*0038*/ 	.byte	0x04, 0x17
        /*003a*/ 	.short	(.L_27 - .L_26)
.L_26:
        /*003c*/ 	.word	0x00000000
        /*0040*/ 	.short	0x0000
        /*0042*/ 	.short	0x0000
        /*0044*/ 	.byte	0x00, 0xf5, 0x21, 0x00


	//----- nvinfo : EIATTR_SPARSE_MMA_MASK
	.align		4
.L_27:
        /*0048*/ 	.byte	0x03, 0x50
        /*004a*/ 	.short	0x0000


	//----- nvinfo : EIATTR_MAXREG_COUNT
	.align		4
        /*004c*/ 	.byte	0x03, 0x1b
        /*004e*/ 	.short	0x00ff


	//----- nvinfo : EIATTR_MERCURY_ISA_VERSION
	.align		4
        /*0050*/ 	.byte	0x03, 0x5f
        /*0052*/ 	.short	0x0101


	//----- nvinfo : EIATTR_VRC_CTA_INIT_COUNT
	.align		4
        /*0054*/ 	.byte	0x02, 0x4a
	.zero		1
	.zero		1


	//----- nvinfo : EIATTR_EXIT_INSTR_OFFSETS
	.align		4
        /*0058*/ 	.byte	0x04, 0x1c
        /*005a*/ 	.short	(.L_29 - .L_28)


	//   ....[0]....
.L_28:
        /*005c*/ 	.word	0x00000070


	//   ....[1]....
        /*0060*/ 	.word	0x000001d0


	//----- nvinfo : EIATTR_CRS_STACK_SIZE
	.align		4
.L_29:
        /*0064*/ 	.byte	0x04, 0x1e
        /*0066*/ 	.short	(.L_31 - .L_30)
.L_30:
        /*0068*/ 	.word	0x00000000


	//----- nvinfo : EIATTR_CBANK_PARAM_SIZE
	.align		4
.L_31:
        /*006c*/ 	.byte	0x03, 0x19
        /*006e*/ 	.short	0x001c


	//----- nvinfo : EIATTR_PARAM_CBANK
	.align		4
        /*0070*/ 	.byte	0x04, 0x0a
        /*0072*/ 	.short	(.L_33 - .L_32)
	.align		4
.L_32:
        /*0074*/ 	.word	index@(.nv.constant0._Z13create_resultPiS_S_i)
        /*0078*/ 	.short	0x0380
        /*007a*/ 	.short	0x001c


	//----- nvinfo : EIATTR_SW_WAR
	.align		4
.L_33:
        /*007c*/ 	.byte	0x04, 0x36
        /*007e*/ 	.short	(.L_35 - .L_34)
.L_34:
        /*0080*/ 	.word	0x00000008
.L_35:


//--------------------- .nv.info._Z13create_offsetPiS_S_i --------------------------
	.section	.nv.info._Z13create_offsetPiS_S_i,"",@"SHT_CUDA_INFO"
	.sectionflags	@""
	.align	4


	//----- nvinfo : EIATTR_CUDA_API_VERSION
	.align		4
        /*0000*/ 	.byte	0x04, 0x37
        /*0002*/ 	.short	(.L_37 - .L_36)
.L_36:
        /*0004*/ 	.word	0x00000082


	//----- nvinfo : EIATTR_KPARAM_INFO
	.align		4
.L_37:
        /*0008*/ 	.byte	0x04, 0x17
        /*000a*/ 	.short	(.L_39 - .L_38)
.L_38:
        /*000c*/ 	.word	0x00000000
        /*0010*/ 	.short	0x0003
        /*0012*/ 	.short	0x0018
        /*0014*/ 	.byte	0x00, 0xf0, 0x11, 0x00


	//----- nvinfo : EIATTR_KPARAM_INFO
	.align		4
.L_39:
        /*0018*/ 	.byte	0x04, 0x17
        /*001a*/ 	.short	(.L_41 - .L_40)
.L_40:
        /*001c*/ 	.word	0x00000000
        /*0020*/ 	.short	0x0002
        /*0022*/ 	.short	0x0010
        /*0024*/ 	.byte	0x00, 0xf5, 0x21, 0x00


	//----- nvinfo : EIATTR_KPARAM_INFO
	.align		4
.L_41:
        /*0028*/ 	.byte	0x04, 0x17
        /*002a*/ 	.short	(.L_43 - .L_42)
.L_42:
        /*002c*/ 	.word	0x00000000
        /*0030*/ 	.short	0x0001
        /*0032*/ 	.short	0x0008
        /*0034*/ 	.byte	0x00, 0xf5, 0x21, 0x00


	//----- nvinfo : EIATTR_KPARAM_INFO
	.align		4
.L_43:
        /*0038*/ 	.byte	0x04, 0x17
        /*003a*/ 	.short	(.L_45 - .L_44)
.L_44:
        /*003c*/ 	.word	0x00000000
        /*0040*/ 	.short	0x0000
        /*0042*/ 	.short	0x0000
        /*0044*/ 	.byte	0x00, 0xf5, 0x21, 0x00


	//----- nvinfo : EIATTR_SPARSE_MMA_MASK
	.align		4
.L_45:
        /*0048*/ 	.byte	0x03, 0x50
        /*004a*/ 	.short	0x0000


	//----- nvinfo : EIATTR_MAXREG_COUNT
	.align		4
        /*004c*/ 	.byte	0x03, 0x1b
        /*004e*/ 	.short	0x00ff


	//----- nvinfo : EIATTR_NUM_BARRIERS
	.align		4
        /*0050*/ 	.byte	0x02, 0x4c
        /*0052*/ 	.byte	0x01
	.zero		1


	//----- nvinfo : EIATTR_MERCURY_ISA_VERSION
	.align		4
        /*0054*/ 	.byte	0x03, 0x5f
        /*0056*/ 	.short	0x0101


	//----- nvinfo : EIATTR_INT_WARP_WIDE_INSTR_OFFSETS
	.align		4
        /*0058*/ 	.byte	0x04, 0x31
        /*005a*/ 	.short	(.L_47 - .L_46)


	//   ....[0]....
.L_46:
        /*005c*/ 	.word	0x000002d0


	//   ....[1]....
        /*0060*/ 	.word	0x00000410


	//   ....[2]....
        /*0064*/ 	.word	0x00000710


	//   ....[3]....
        /*0068*/ 	.word	0x000007d0


	//   ....[4]....
        /*006c*/ 	.word	0x000009c0


	//   ....[5]....
        /*0070*/ 	.word	0x00000a80


	//----- nvinfo : EIATTR_COOP_GROUP_MASK_REGIDS
	.align		4
.L_47:
        /*0074*/ 	.byte	0x04, 0x29
        /*0076*/ 	.short	(.L_49 - .L_48)


	//   ....[0]....
.L_48:
        /*0078*/ 	.word	0xffffffff


	//   ....[1]....
        /*007c*/ 	.word	0xffffffff


	//   ....[2]....
        /*0080*/ 	.word	0xffffffff


	//   ....[3]....
        /*0084*/ 	.word	0xffffffff


	//   ....[4]....
        /*0088*/ 	.word	0xffffffff


	//   ....[5]....
        /*008c*/ 	.word	0xffffffff


	//   ....[6]....
        /*0090*/ 	.word	0x0500000e


	//   ....[7]....
        /*0094*/ 	.word	0x0500000e


	//   ....[8]....
        /*0098*/ 	.word	0x0500000e


	//   ....[9]....
        /*009c*/ 	.word	0x0500000e


	//   ....[10]....
        /*00a0*/ 	.word	0x0500000e


	//----- nvinfo : EIATTR_COOP_GROUP_INSTR_OFFSETS
	.align		4
.L_49:
        /*00a4*/ 	.byte	0x04, 0x28
        /*00a6*/ 	.short	(.L_51 - .L_50)


	//   ....[0]....
.L_50:
        /*00a8*/ 	.word	0x00000230


	//   ....[1]....
        /*00ac*/ 	.word	0x000004c0


	//   ....[2]....
        /*00b0*/ 	.word	0x000006d0


	//   ....[3]....
        /*00b4*/ 	.word	0x00000880


	//   ....[4]....
        /*00b8*/ 	.word	0x00000980


	//   ....[5]....
        /*00bc*/ 	.word	0x00000b30


	//   ....[6]....
        /*00c0*/ 	.word	0x00000c00


	//   ....[7]....
        /*00c4*/ 	.word	0x00000cc0


	//   ....[8]....
        /*00c8*/ 	.word	0x00000d80


	//   ....[9]....
        /*00cc*/ 	.word	0x00000e40


	//   ....[10]....
        /*00d0*/ 	.word	0x00000f00


	//----- nvinfo : EIATTR_VRC_CTA_INIT_COUNT
	.align		4
.L_51:
        /*00d4*/ 	.byte	0x02, 0x4a
	.zero		1
	.zero		1


	//----- nvinfo : EIATTR_EXIT_INSTR_OFFSETS
	.align		4
        /*00d8*/ 	.byte	0x04, 0x1c
        /*00da*/ 	.short	(.L_53 - .L_52)


	//   ....[0]....
.L_52:
        /*00dc*/ 	.word	0x000004e0


	//   ....[1]....
        /*00e0*/ 	.word	0x00000b70


	//----- nvinfo : EIATTR_CRS_STACK_SIZE
	.align		4
.L_53:
        /*00e4*/ 	.byte	0x04, 0x1e
        /*00e6*/ 	.short	(.L_55 - .L_54)
.L_54:
        /*00e8*/ 	.word	0x00000000


	//----- nvinfo : EIATTR_CBANK_PARAM_SIZE
	.align		4
.L_55:
        /*00ec*/ 	.byte	0x03, 0x19
        /*00ee*/ 	.short	0x001c


	//----- nvinfo : EIATTR_PARAM_CBANK
	.align		4
        /*00f0*/ 	.byte	0x04, 0x0a
        /*00f2*/ 	.short	(.L_57 - .L_56)
	.align		4
.L_56:
        /*00f4*/ 	.word	index@(.nv.constant0._Z13create_offsetPiS_S_i)
        /*00f8*/ 	.short	0x0380
        /*00fa*/ 	.short	0x001c


	//----- nvinfo : EIATTR_SW_WAR
	.align		4
.L_57:
        /*00fc*/ 	.byte	0x04, 0x36
        /*00fe*/ 	.short	(.L_59 - .L_58)
.L_58:
        /*0100*/ 	.word	0x00000008
.L_59:


//--------------------- .nv.info._Z13create_bucketPiS_ii --------------------------
	.section	.nv.info._Z13create_bucketPiS_ii,"",@"SHT_CUDA_INFO"
	.sectionflags	@""
	.align	4


	//----- nvinfo : EIATTR_CUDA_API_VERSION
	.align		4
        /*0000*/ 	.byte	0x04, 0x37
        /*0002*/ 	.short	(.L_61 - .L_60)
.L_60:
        /*0004*/ 	.word	0x00000082


	//----- nvinfo : EIATTR_KPARAM_INFO
	.align		4
.L_61:
        /*0008*/ 	.byte	0x04, 0x17
        /*000a*/ 	.short	(.L_63 - .L_62)
.L_62:
        /*000c*/ 	.word	0x00000000
        /*0010*/ 	.short	0x0003
        /*0012*/ 	.short	0x0014
        /*0014*/ 	.byte	0x00, 0xf0, 0x11, 0x00


	//----- nvinfo : EIATTR_KPARAM_INFO
	.align		4
.L_63:
        /*0018*/ 	.byte	0x04, 0x17
        /*001a*/ 	.short	(.L_65 - .L_64)
.L_64:
        /*001c*/ 	.word	0x00000000
        /*0020*/ 	.short	0x0002
        /*0022*/ 	.short	0x0010
        /*0024*/ 	.byte	0x00, 0xf0, 0x11, 0x00


	//----- nvinfo : EIATTR_KPARAM_INFO
	.align		4
.L_65:
        /*0028*/ 	.byte	0x04, 0x17
        /*002a*/ 	.short	(.L_67 - .L_66)
.L_66:
        /*002c*/ 	.word	0x00000000
        /*0030*/ 	.short	0x0001
        /*0032*/ 	.short	0x0008
        /*0034*/ 	.byte	0x00, 0xf5, 0x21, 0x00


	//----- nvinfo : EIATTR_KPARAM_INFO
	.align		4
.L_67:
        /*0038*/ 	.byte	0x04, 0x17
        /*003a*/ 	.short	(.L_69 - .L_68)
.L_68:
        /*003c*/ 	.word	0x00000000
        /*0040*/ 	.short	0x0000
        /*0042*/ 	.short	0x0000
        /*0044*/ 	.byte	0x00, 0xf5, 0x21, 0x00


	//----- nvinfo : EIATTR_SPARSE_MMA_MASK
	.align		4
.L_69:
        /*0048*/ 	.byte	0x03, 0x50
        /*004a*/ 	.short	0x0000


	//----- nvinfo : EIATTR_MAXREG_COUNT
	.align		4
        /*004c*/ 	.byte	0x03, 0x1b
        /*004e*/ 	.short	0x00ff


	//----- nvinfo : EIATTR_MERCURY_ISA_VERSION
	.align		4
        /*0050*/ 	.byte	0x03, 0x5f
        /*0052*/ 	.short	0x0101


	//----- nvinfo : EIATTR_VRC_CTA_INIT_COUNT
	.align		4
        /*0054*/ 	.byte	0x02, 0x4a
	.zero		1
	.zero		1


	//----- nvinfo : EIATTR_EXIT_INSTR_OFFSETS
	.align		4
        /*0058*/ 	.byte	0x04, 0x1c
        /*005a*/ 	.short	(.L_71 - .L_70)


	//   ....[0]....
.L_70:
        /*005c*/ 	.word	0x000000d0


	//   ....[1]....
        /*0060*/ 	.word	0x00000150


	//----- nvinfo : EIATTR_CBANK_PARAM_SIZE
	.align		4
.L_71:
        /*0064*/ 	.byte	0x03, 0x19
        /*0066*/ 	.short	0x0018


	//----- nvinfo : EIATTR_PARAM_CBANK
	.align		4
        /*0068*/ 	.byte	0x04, 0x0a
        /*006a*/ 	.short	(.L_73 - .L_72)
	.align		4
.L_72:
        /*006c*/ 	.word	index@(.nv.constant0._Z13create_bucketPiS_ii)
        /*0070*/ 	.short	0x0380
        /*0072*/ 	.short	0x0018


	//----- nvinfo : EIATTR_SW_WAR
	.align		4
.L_73:
        /*0074*/ 	.byte	0x04, 0x36
        /*0076*/ 	.short	(.L_75 - .L_74)
.L_74:
        /*0078*/ 	.word	0x00000008
.L_75:


//--------------------- .nv.callgraph             --------------------------
	.section	.nv.callgraph,"",@"SHT_CUDA_CALLGRAPH"
	.align	4
	.sectionentsize	8
	.align		4
        /*0000*/ 	.word	0x00000000
	.align		4
        /*0004*/ 	.word	0xffffffff
	.align		4
        /*0008*/ 	.word	0x00000000
	.align		4
        /*000c*/ 	.word	0xfffffffe
	.align		4
        /*0010*/ 	.word	0x00000000
	.align		4
        /*0014*/ 	.word	0xfffffffd
	.align		4
        /*0018*/ 	.word	0x00000000
	.align		4
        /*001c*/ 	.word	0xfffffffc


//--------------------- .text._Z13create_resultPiS_S_i --------------------------
	.section	.text._Z13create_resultPiS_S_i,"ax",@progbits
	.align	128
        .global         _Z13create_resultPiS_S_i
        .type           _Z13create_resultPiS_S_i,@function
        .size           _Z13create_resultPiS_S_i,(.L_x_42 - _Z13create_resultPiS_S_i)
        .other          _Z13create_resultPiS_S_i,@"STO_CUDA_ENTRY STV_DEFAULT"
_Z13create_resultPiS_S_i:
.text._Z13create_resultPiS_S_i:
[----:B------:R-:W-:Y:S01]  /*0000*/  LDC R1, c[0x0][0x37c] ;  /* 0x0000df00ff017b82 */ /* 0x000fe20000000800 */
[----:B------:R-:W0:Y:S07]  /*0010*/  S2R R0, SR_TID.X ;  /* 0x0000000000007919 */ /* 0x000e2e0000002100 */
[----:B------:R-:W0:Y:S01]  /*0020*/  S2UR UR4, SR_CTAID.X ;  /* 0x00000000000479c3 */ /* 0x000e220000002500 */
[----:B------:R-:W1:Y:S07]  /*0030*/  LDCU UR5, c[0x0][0x398] ;  /* 0x00007300ff0577ac */ /* 0x000e6e0008000800 */
[----:B------:R-:W0:Y:S02]  /*0040*/  LDC R9, c[0x0][0x360] ;  /* 0x0000d800ff097b82 */ /* 0x000e240000000800 */
[----:B0-----:R-:W-:-:S05]  /*0050*/  IMAD R9, R9, UR4, R0 ;  /* 0x0000000409097c24 */ /* 0x001fca000f8e0200 */
[----:B-1----:R-:W-:-:S13]  /*0060*/  ISETP.GE.AND P0, PT, R9, UR5, PT ;  /* 0x0000000509007c0c */ /* 0x002fda000bf06270 */
[----:B------:R-:W-:Y:S05]  /*0070*/  @P0 EXIT ;  /* 0x000000000000094d */ /* 0x000fea0003800000 */
[----:B------:R-:W0:Y:S01]  /*0080*/  LDC.64 R4, c[0x0][0x388] ;  /* 0x0000e200ff047b82 */ /* 0x000e220000000a00 */
[----:B------:R-:W1:Y:S07]  /*0090*/  LDCU.64 UR4, c[0x0][0x358] ;  /* 0x00006b00ff0477ac */ /* 0x000e6e0008000a00 */
[----:B------:R-:W2:Y:S01]  /*00a0*/  LDC.64 R2, c[0x0][0x380] ;  /* 0x0000e000ff027b82 */ /* 0x000ea20000000a00 */
[----:B0-----:R-:W-:-:S05]  /*00b0*/  IMAD.WIDE R4, R9, 0x4, R4 ;  /* 0x0000000409047825 */ /* 0x001fca00078e0204 */
[----:B-1----:R-:W3:Y:S01]  /*00c0*/  LDG.E R0, desc[UR4][R4.64] ;  /* 0x0000000404007981 */ /* 0x002ee2000c1e1900 */
[----:B------:R-:W-:Y:S01]  /*00d0*/  BSSY.RECONVERGENT B0, `(.L_x_0) ;  /* 0x000000e000007945 */ /* 0x000fe20003800200 */
[----:B---3--:R-:W-:-:S13]  /*00e0*/  ISETP.GE.AND P0, PT, R0, 0x1, PT ;  /* 0x000000010000780c */ /* 0x008fda0003f06270 */
[----:B--2---:R-:W-:Y:S05]  /*00f0*/  @!P0 BRA `(.L_x_1) ;  /* 0x00000000002c8947 */ /* 0x004fea0003800000 */
[----:B------:R-:W-:Y:S01]  /*0100*/  IMAD.WIDE R2, R9, 0x4, R2 ;  /* 0x0000000409027825 */ /* 0x000fe200078e0202 */
[----:B------:R-:W0:Y:S04]  /*0110*/  LDC.64 R6, c[0x0][0x390] ;  /* 0x0000e400ff067b82 */ /* 0x000e280000000a00 */
[----:B------:R1:W5:Y:S01]  /*0120*/  LDG.E R11, desc[UR4][R2.64] ;  /* 0x00000004020b7981 */ /* 0x000362000c1e1900 */
[----:B------:R-:W-:-:S07]  /*0130*/  HFMA2 R0, -RZ, RZ, 0, 0 ;  /* 0x00000000ff007431 */ /* 0x000fce00000001ff */
.L_x_2:
[----:B01---5:R-:W-:-:S05]  /*0140*/  IMAD.WIDE R2, R11, 0x4, R6 ;  /* 0x000000040b027825 */ /* 0x023fca00078e0206 */
[----:B------:R2:W-:Y:S04]  /*0150*/  STG.E desc[UR4][R2.64], R9 ;  /* 0x0000000902007986 */ /* 0x0005e8000c101904 */
[----:B------:R-:W3:Y:S01]  /*0160*/  LDG.E R13, desc[UR4][R4.64] ;  /* 0x00000004040d7981 */ /* 0x000ee2000c1e1900 */
[----:B------:R-:W-:Y:S02]  /*0170*/  IADD3 R0, PT, PT, R0, 0x1, RZ ;  /* 0x0000000100007810 */ /* 0x000fe40007ffe0ff */
[----:B------:R-:W-:Y:S02]  /*0180*/  IADD3 R11, PT, PT, R11, 0x1, RZ ;  /* 0x000000010b0b7810 */ /* 0x000fe40007ffe0ff */
[----:B---3--:R-:W-:-:S13]  /*0190*/  ISETP.GE.AND P0, PT, R0, R13, PT ;  /* 0x0000000d0000720c */ /* 0x008fda0003f06270 */
[----:B--2---:R-:W-:Y:S05]  /*01a0*/  @!P0 BRA `(.L_x_2) ;  /* 0xfffffffc00e48947 */ /* 0x004fea000383ffff */
.L_x_1:
[----:B------:R-:W-:Y:S05]  /*01b0*/  BSYNC.RECONVERGENT B0 ;  /* 0x0000000000007941 */ /* 0x000fea0003800200 */
.L_x_0:
[----:B------:R-:W-:Y:S01]  /*01c0*/  STG.E desc[UR4][R4.64], RZ ;  /* 0x000000ff04007986 */ /* 0x000fe2000c101904 */
[----:B------:R-:W-:Y:S05]  /*01d0*/  EXIT ;  /* 0x000000000000794d */ /* 0x000fea0003800000 */
.L_x_3:
[----:B------:R-:W-:-:S00]  /*01e0*/  BRA `(.L_x_3) ;  /* 0xfffffffc00fc7947 */ /* 0x000fc0000383ffff */
[----:B------:R-:W-:-:S00]  /*01f0*/  NOP ;  /* 0x0000000000007918 */ /* 0x000fc00000000000 */
        /* <DEDUP_REMOVED lines=8> */
.L_x_42:


//--------------------- .text._Z13create_offsetPiS_S_i --------------------------
	.section	.text._Z13create_offsetPiS_S_i,"ax",@progbits
	.align	128
        .global         _Z13create_offsetPiS_S_i
        .type           _Z13create_offsetPiS_S_i,@function
        .size           _Z13create_offsetPiS_S_i,(.L_x_43 - _Z13create_offsetPiS_S_i)
        .other          _Z13create_offsetPiS_S_i,@"STO_CUDA_ENTRY STV_DEFAULT"
_Z13create_offsetPiS_S_i:
.text._Z13create_offsetPiS_S_i:
[----:B------:R-:W-:Y:S01]  /*0000*/  LDC R1, c[0x0][0x37c] ;  /* 0x0000df00ff017b82 */ /* 0x000fe20000000800 */
[----:B------:R-:W0:Y:S07]  /*0010*/  S2R R13, SR_TID.X ;  /* 0x00000000000d7919 */ /* 0x000e2e0000002100 */
[----:B------:R-:W0:Y:S01]  /*0020*/  S2UR UR12, SR_CTAID.X ;  /* 0x00000000000c79c3 */ /* 0x000e220000002500 */
[----:B------:R-:W1:Y:S07]  /*0030*/  LDCU.64 UR10, c[0x0][0x358] ;  /* 0x00006b00ff0a77ac */ /* 0x000e6e0008000a00 */
[----:B------:R-:W0:Y:S08]  /*0040*/  LDC R0, c[0x0][0x360] ;  /* 0x0000d800ff007b82 */ /* 0x000e300000000800 */
[----:B------:R-:W2:Y:S08]  /*0050*/  LDC R9, c[0x0][0x398] ;  /* 0x0000e600ff097b82 */ /* 0x000eb00000000800 */
[----:B------:R-:W3:Y:S01]  /*0060*/  LDC.64 R6, c[0x0][0x380] ;  /* 0x0000e000ff067b82 */ /* 0x000ee20000000a00 */
[----:B0-----:R-:W-:-:S05]  /*0070*/  IMAD R0, R0, UR12, R13 ;  /* 0x0000000c00007c24 */ /* 0x001fca000f8e020d */
[----:B------:R-:W-:-:S04]  /*0080*/  ISETP.GT.AND P0, PT, R0, RZ, PT ;  /* 0x000000ff0000720c */ /* 0x000fc80003f04270 */
[----:B------:R-:W-:Y:S02]  /*0090*/  SEL R2, RZ, 0x1, !P0 ;  /* 0x00000001ff027807 */ /* 0x000fe40004000000 */
[-C--:B--2---:R-:W-:Y:S02]  /*00a0*/  ISETP.GE.AND P0, PT, R0, R9.reuse, PT ;  /* 0x000000090000720c */ /* 0x084fe40003f06270 */
[----:B------:R-:W-:Y:S01]  /*00b0*/  ISETP.GE.AND P1, PT, R2, R9, PT ;  /* 0x000000090200720c */ /* 0x000fe20003f26270 */
[----:B---3--:R-:W-:-:S10]  /*00c0*/  IMAD.WIDE R2, R0, 0x4, R6 ;  /* 0x0000000400027825 */ /* 0x008fd400078e0206 */
[----:B-1----:R0:W-:Y:S02]  /*00d0*/  @!P0 STG.E desc[UR10][R2.64], RZ ;  /* 0x000000ff02008986 */ /* 0x0021e4000c10190a */
[----:B------:R-:W1:Y:S02]  /*00e0*/  @!P1 LDC.64 R10, c[0x0][0x388] ;  /* 0x0000e200ff0a9b82 */ /* 0x000e640000000a00 */
[----:B-1----:R-:W-:-:S06]  /*00f0*/  @!P1 IMAD.WIDE R10, R0, 0x4, R10 ;  /* 0x00000004000a9825 */ /* 0x002fcc00078e020a */
[----:B------:R-:W2:Y:S01]  /*0100*/  @!P1 LDG.E R11, desc[UR10][R10.64+-0x4] ;  /* 0xfffffc0a0a0b9981 */ /* 0x000ea2000c1e1900 */
[----:B------:R-:W-:-:S05]  /*0110*/  CS2R.32 R5, SR_CgaSize ;  /* 0x0000000000057805 */ /* 0x000fca0000008a00 */
[----:B------:R-:W-:-:S05]  /*0120*/  IMAD R5, R5, -0xa0, RZ ;  /* 0xffffff6005057824 */ /* 0x000fca00078e02ff */
[----:B------:R-:W-:-:S14]  /*0130*/  R2UR UR13, R5 ;  /* 0x00000000050d72ca */ /* 0x000fdc00000e0000 */
[----:B------:R-:W1:Y:S01]  /*0140*/  LDCU UR13, c[0x0][UR13+0x258] ;  /* 0x00004b000d0d77ac */ /* 0x000e620008000800 */
[----:B------:R-:W-:-:S05]  /*0150*/  CS2R.32 R5, SR_CgaSize ;  /* 0x0000000000057805 */ /* 0x000fca0000008a00 */
[----:B------:R-:W-:-:S05]  /*0160*/  IMAD R5, R5, -0xa0, RZ ;  /* 0xffffff6005057824 */ /* 0x000fca00078e02ff */
[----:B------:R-:W-:-:S14]  /*0170*/  R2UR UR14, R5 ;  /* 0x00000000050e72ca */ /* 0x000fdc00000e0000 */
[----:B------:R-:W3:Y:S01]  /*0180*/  LDCU UR14, c[0x0][UR14+0x254] ;  /* 0x00004a800e0e77ac */ /* 0x000ee20008000800 */
[----:B-1----:R-:W-:Y:S02]  /*0190*/  UISETP.NE.U32.AND UP0, UPT, UR13, URZ, UPT ;  /* 0x000000ff0d00728c */ /* 0x002fe4000bf05070 */
[----:B------:R-:W-:Y:S02]  /*01a0*/  IMAD.U32 R4, RZ, RZ, UR13 ;  /* 0x0000000dff047e24 */ /* 0x000fe4000f8e00ff */
[----:B---3--:R-:W-:Y:S02]  /*01b0*/  UISETP.NE.AND.EX UP0, UPT, UR14, URZ, UPT, UP0 ;  /* 0x000000ff0e00728c */ /* 0x008fe4000bf05300 */
[----:B------:R-:W-:Y:S01]  /*01c0*/  IMAD.U32 R5, RZ, RZ, UR14 ;  /* 0x0000000eff057e24 */ /* 0x000fe2000f8e00ff */
[----:B--2---:R0:W-:Y:S06]  /*01d0*/  @!P1 STG.E desc[UR10][R2.64], R11 ;  /* 0x0000000b02009986 */ /* 0x0041ec000c10190a */
[----:B------:R-:W-:Y:S05]  /*01e0*/  BRA.U UP0, `(.L_x_4) ;  /* 0x0000000100047547 */ /* 0x000fea000b800000 */
[----:B------:R-:W-:Y:S05]  /*01f0*/  BPT.TRAP 0x1 ;  /* 0x000000040000795c */ /* 0x000fea0000300000 */
.L_x_4:
[----:B------:R-:W1:Y:S01]  /*0200*/  S2R R10, SR_TID.Y ;  /* 0x00000000000a7919 */ /* 0x000e620000002200 */
[----:B------:R-:W-:Y:S01]  /*0210*/  BSSY B0, `(.L_x_5) ;  /* 0x0000028000007945 */ /* 0x000fe20003800000 */
[----:B0-----:R-:W0:Y:S01]  /*0220*/  S2R R11, SR_TID.Z ;  /* 0x00000000000b7919 */ /* 0x001e220000002300 */
[----:B------:R-:W-:Y:S01]  /*0230*/  BAR.SYNC.DEFER_BLOCKING 0x0 ;  /* 0x0000000000007b1d */ /* 0x000fe20000010000 */
[----:B-1----:R-:W-:-:S05]  /*0240*/  IMAD.IADD R10, R13, 0x1, R10 ;  /* 0x000000010d0a7824 */ /* 0x002fca00078e020a */
[----:B0-----:R-:W-:-:S13]  /*0250*/  LOP3.LUT P0, R10, R10, RZ, R11, 0xfa, !PT ;  /* 0x000000ff0a0a7212 */ /* 0x001fda000780fa0b */
[----:B------:R-:W-:Y:S05]  /*0260*/  @P0 BRA `(.L_x_6) ;  /* 0x0000000000880947 */ /* 0x000fea0003800000 */
[----:B------:R-:W0:Y:S01]  /*0270*/  LDCU UR4, c[0x0][0x370] ;  /* 0x00006e00ff0477ac */ /* 0x000e220008000800 */
[----:B------:R-:W1:Y:S01]  /*0280*/  S2UR UR7, SR_CTAID.Y ;  /* 0x00000000000779c3 */ /* 0x000e620000002600 */
[----:B------:R-:W2:Y:S01]  /*0290*/  S2R R11, SR_LANEID ;  /* 0x00000000000b7919 */ /* 0x000ea20000000000 */
[----:B------:R-:W3:Y:S01]  /*02a0*/  LDCU UR5, c[0x0][0x374] ;  /* 0x00006e80ff0577ac */ /* 0x000ee20008000800 */
[----:B------:R-:W4:Y:S05]  /*02b0*/  LDCU UR6, c[0x0][0x378] ;  /* 0x00006f00ff0677ac */ /* 0x000f2a0008000800 */
[----:B------:R-:W5:Y:S01]  /*02c0*/  S2UR UR8, SR_CTAID.Z ;  /* 0x00000000000879c3 */ /* 0x000f620000002700 */
[----:B------:R-:W-:-:S02]  /*02d0*/  VOTEU.ANY UR15, UPT, PT ;  /* 0x00000000000f7886 */ /* 0x000fc400038e0100 */
[----:B------:R-:W2:Y:S01]  /*02e0*/  FLO.U32 R12, UR15 ;  /* 0x0000000f000c7d00 */ /* 0x000ea200080e0000 */
[----:B0-----:R-:W-:-:S07]  /*02f0*/  UIADD3 UR9, UPT, UPT, URZ, -UR4, URZ ;  /* 0x80000004ff097290 */ /* 0x001fce000fffe0ff */
[----:B------:R-:W0:Y:S01]  /*0300*/  POPC R8, UR15 ;  /* 0x0000000f00087d09 */ /* 0x000e220008000000 */
[----:B-1----:R-:W-:-:S03]  /*0310*/  UIADD3 UR4, UPT, UPT, UR12, UR7, URZ ;  /* 0x000000070c047290 */ /* 0x002fc6000fffe0ff */
[----:B------:R-:W-:Y:S02]  /*0320*/  UMOV UR7, UR9 ;  /* 0x0000000900077c82 */ /* 0x000fe40008000000 */
[----:B---3--:R-:W-:Y:S02]  /*0330*/  UIMAD UR5, UR7, UR5, URZ ;  /* 0x00000005070572a4 */ /* 0x008fe4000f8e02ff */
[----:B-----5:R-:W-:Y:S01]  /*0340*/  UIADD3 UR8, UPT, UPT, -UR8, URZ, URZ ;  /* 0x000000ff08087290 */ /* 0x020fe2000fffe1ff */
[----:B--2---:R-:W-:-:S03]  /*0350*/  ISETP.EQ.U32.AND P0, PT, R12, R11, PT ;  /* 0x0000000b0c00720c */ /* 0x004fc60003f02070 */
[----:B------:R-:W-:Y:S02]  /*0360*/  UISETP.NE.AND UP0, UPT, UR4, UR8, UPT ;  /* 0x000000080400728c */ /* 0x000fe4000bf05270 */
[----:B----4-:R-:W-:-:S04]  /*0370*/  UIMAD UR4, UR6, UR5, -0x7fffffff ;  /* 0x80000001060474a4 */ /* 0x010fc8000f8e0205 */
[----:B------:R-:W-:-:S06]  /*0380*/  USEL UR4, UR4, 0x1, !UP0 ;  /* 0x0000000104047887 */ /* 0x000fcc000c000000 */
[----:B0-----:R-:W-:Y:S01]  /*0390*/  IMAD R11, R8, UR4, RZ ;  /* 0x00000004080b7c24 */ /* 0x001fe2000f8e02ff */
[----:B------:R-:W-:Y:S06]  /*03a0*/  @P0 MEMBAR.ALL.GPU ;  /* 0x0000000000000992 */ /* 0x000fec000000a000 */
[----:B------:R-:W-:-:S00]  /*03b0*/  @P0 ERRBAR ;  /* 0x00000000000009ab */ /* 0x000fc00000000000 */
[----:B------:R-:W-:Y:S06]  /*03c0*/  @P0 CGAERRBAR ;  /* 0x00000000000005ab */ /* 0x000fec0000000000 */
[----:B------:R-:W2:Y:S01]  /*03d0*/  @P0 ATOM.E.ADD.STRONG.GPU PT, R11, desc[UR10][R4.64+0x4], R11 ;  /* 0x8000040b040b098a */ /* 0x000ea200081ef10a */
[----:B------:R-:W0:Y:S02]  /*03e0*/  S2R R13, SR_LTMASK ;  /* 0x00000000000d7919 */ /* 0x000e240000003900 */
[----:B0-----:R-:W-:-:S06]  /*03f0*/  LOP3.LUT R13, R13, UR15, RZ, 0xc0, !PT ;  /* 0x0000000f0d0d7c12 */ /* 0x001fcc000f8ec0ff */
[----:B------:R-:W0:Y:S01]  /*0400*/  POPC R13, R13 ;  /* 0x0000000d000d7309 */ /* 0x000e220000000000 */
[----:B--2---:R-:W0:Y:S02]  /*0410*/  SHFL.IDX PT, R8, R11, R12, 0x1f ;  /* 0x00001f0c0b087589 */ /* 0x004e2400000e0000 */
[----:B0-----:R-:W-:-:S07]  /*0420*/  IMAD R8, R13, UR4, R8 ;  /* 0x000000040d087c24 */ /* 0x001fce000f8e0208 */
.L_x_7:
[----:B------:R-:W2:Y:S04]  /*0430*/  LD.E.STRONG.GPU R11, desc[UR10][R4.64+0x4] ;  /* 0x0000040a040b7980 */ /* 0x000ea8000c10f900 */
[----:B--2---:R-:W-:Y:S01]  /*0440*/  CCTL.IVALL ;  /* 0x00000000ff00798f */ /* 0x004fe20002000000 */
[----:B------:R-:W-:Y:S05]  /*0450*/  YIELD ;  /* 0x0000000000007946 */ /* 0x000fea0003800000 */
[----:B------:R-:W-:-:S04]  /*0460*/  LOP3.LUT R11, R11, R8, RZ, 0x3c, !PT ;  /* 0x000000080b0b7212 */ /* 0x000fc800078e3cff */
[----:B------:R-:W-:-:S13]  /*0470*/  ISETP.GT.AND P0, PT, R11, -0x1, PT ;  /* 0xffffffff0b00780c */ /* 0x000fda0003f04270 */
[----:B------:R-:W-:Y:S05]  /*0480*/  @P0 BRA `(.L_x_7) ;  /* 0xfffffffc00e80947 */ /* 0x000fea000383ffff */
.L_x_6:
[----:B------:R-:W-:Y:S05]  /*0490*/  BSYNC B0 ;  /* 0x0000000000007941 */ /* 0x000fea0003800000 */
.L_x_5:
[----:B------:R-:W-:-:S03]  /*04a0*/  UMOV UR4, 0xffffffff ;  /* 0xffffffff00047882 */ /* 0x000fc60000000000 */
[----:B------:R-:W-:Y:S05]  /*04b0*/  BRA.DIV UR4, `(.L_x_8) ;  /* 0x0000000604b47947 */ /* 0x000fea000b800000 */
[----:B------:R-:W-:Y:S06]  /*04c0*/  BAR.SYNC.DEFER_BLOCKING 0x0 ;  /* 0x0000000000007b1d */ /* 0x000fec0000010000 */
.L_x_27:
[----:B------:R-:W-:-:S13]  /*04d0*/  ISETP.GE.AND P0, PT, R9, 0x2, PT ;  /* 0x000000020900780c */ /* 0x000fda0003f06270 */
[----:B------:R-:W-:Y:S05]  /*04e0*/  @!P0 EXIT ;  /* 0x000000000000894d */ /* 0x000fea0003800000 */
[----:B------:R-:W0:Y:S01]  /*04f0*/  LDCU UR4, c[0x0][0x370] ;  /* 0x00006e00ff0477ac */ /* 0x000e220008000800 */
[----:B------:R-:W1:Y:S01]  /*0500*/  S2UR UR7, SR_CTAID.Y ;  /* 0x00000000000779c3 */ /* 0x000e620000002600 */
[C---:B------:R-:W-:Y:S01]  /*0510*/  ISETP.GE.AND P0, PT, R0.reuse, R9, PT ;  /* 0x000000090000720c */ /* 0x040fe20003f06270 */
[C---:B------:R-:W-:Y:S01]  /*0520*/  IMAD.WIDE.U32 R6, R0.reuse, 0x4, R6 ;  /* 0x0000000400067825 */ /* 0x040fe200078e0006 */
[----:B------:R-:W2:Y:S02]  /*0530*/  LDCU UR5, c[0x0][0x374] ;  /* 0x00006e80ff0577ac */ /* 0x000ea40008000800 */
[----:B------:R-:W-:Y:S01]  /*0540*/  ISETP.GT.AND P0, PT, R0, -0x1, !P0 ;  /* 0xffffffff0000780c */ /* 0x000fe20004704270 */
[----:B------:R-:W-:Y:S01]  /*0550*/  IMAD.MOV.U32 R11, RZ, RZ, 0x1 ;  /* 0x00000001ff0b7424 */ /* 0x000fe200078e00ff */
[----:B------:R-:W3:Y:S01]  /*0560*/  LDCU UR6, c[0x0][0x378] ;  /* 0x00006f00ff0677ac */ /* 0x000ee20008000800 */
[----:B------:R-:W4:Y:S08]  /*0570*/  S2UR UR8, SR_CTAID.Z ;  /* 0x00000000000879c3 */ /* 0x000f300000002700 */
[----:B------:R-:W5:Y:S01]  /*0580*/  LDC.64 R12, c[0x0][0x390] ;  /* 0x0000e400ff0c7b82 */ /* 0x000f620000000a00 */
[----:B0-----:R-:W-:-:S04]  /*0590*/  UIADD3 UR4, UPT, UPT, URZ, -UR4, URZ ;  /* 0x80000004ff047290 */ /* 0x001fc8000fffe0ff */
[----:B--2---:R-:W-:Y:S02]  /*05a0*/  UIMAD UR4, UR4, UR5, URZ ;  /* 0x00000005040472a4 */ /* 0x004fe4000f8e02ff */
[----:B-1----:R-:W-:Y:S02]  /*05b0*/  UIADD3 UR7, UPT, UPT, UR12, UR7, URZ ;  /* 0x000000070c077290 */ /* 0x002fe4000fffe0ff */
[----:B---3--:R-:W-:Y:S01]  /*05c0*/  UIMAD UR4, UR6, UR4, -0x7fffffff ;  /* 0x80000001060474a4 */ /* 0x008fe2000f8e0204 */
[----:B----4-:R-:W-:-:S05]  /*05d0*/  IMAD R8, RZ, RZ, -UR8 ;  /* 0x80000008ff087e24 */ /* 0x010fca000f8e02ff */
[----:B------:R-:W-:Y:S02]  /*05e0*/  MOV R14, UR4 ;  /* 0x00000004000e7c02 */ /* 0x000fe40008000f00 */
[----:B------:R-:W-:Y:S01]  /*05f0*/  ISETP.NE.AND P1, PT, R8, UR7, PT ;  /* 0x0000000708007c0c */ /* 0x000fe2000bf25270 */
[----:B-----5:R-:W-:-:S03]  /*0600*/  IMAD.WIDE.U32 R8, R0, 0x4, R12 ;  /* 0x0000000400087825 */ /* 0x020fc600078e000c */
[----:B------:R-:W-:-:S09]  /*0610*/  SEL R12, R14, 0x1, !P1 ;  /* 0x000000010e0c7807 */ /* 0x000fd20004800000 */
.L_x_24:
[----:B------:R-:W-:Y:S04]  /*0620*/  BSSY.RECONVERGENT B0, `(.L_x_9) ;  /* 0x0000004000007945 */ /* 0x000fe80003800200 */
[----:B0-----:R-:W-:Y:S05]  /*0630*/  @!P0 BRA `(.L_x_10) ;  /* 0x0000000000088947 */ /* 0x001fea0003800000 */
[----:B------:R-:W2:Y:S04]  /*0640*/  LDG.E R13, desc[UR10][R6.64] ;  /* 0x0000000a060d7981 */ /* 0x000ea8000c1e1900 */
[----:B--2---:R0:W-:Y:S02]  /*0650*/  STG.E desc[UR10][R8.64], R13 ;  /* 0x0000000d08007986 */ /* 0x0041e4000c10190a */
.L_x_10:
[----:B------:R-:W-:Y:S05]  /*0660*/  BSYNC.RECONVERGENT B0 ;  /* 0x0000000000007941 */ /* 0x000fea0003800200 */
.L_x_9:
[----:B------:R-:W-:-:S04]  /*0670*/  UISETP.NE.U32.AND UP0, UPT, UR13, URZ, UPT ;  /* 0x000000ff0d00728c */ /* 0x000fc8000bf05070 */
[----:B------:R-:W-:-:S09]  /*0680*/  UISETP.NE.AND.EX UP0, UPT, UR14, URZ, UPT, UP0 ;  /* 0x000000ff0e00728c */ /* 0x000fd2000bf05300 */
[----:B------:R-:W-:Y:S05]  /*0690*/  BRA.U !UP0, `(.L_x_11) ;  /* 0x0000000508387547 */ /* 0x000fea000b800000 */
[----:B------:R-:W-:Y:S01]  /*06a0*/  UMOV UR4, 0xffffffff ;  /* 0xffffffff00047882 */ /* 0x000fe20000000000 */
[----:B------:R-:W-:Y:S02]  /*06b0*/  ISETP.NE.AND P2, PT, R10, RZ, PT ;  /* 0x000000ff0a00720c */ /* 0x000fe40003f45270 */
[----:B------:R-:W-:Y:S11]  /*06c0*/  BRA.DIV UR4, `(.L_x_12) ;  /* 0x0000000604607947 */ /* 0x000ff6000b800000 */
[----:B------:R-:W-:Y:S06]  /*06d0*/  BAR.SYNC.DEFER_BLOCKING 0x0 ;  /* 0x0000000000007b1d */ /* 0x000fec0000010000 */
.L_x_30:
[----:B------:R-:W-:Y:S04]  /*06e0*/  BSSY B0, `(.L_x_13) ;  /* 0x0000017000007945 */ /* 0x000fe80003800000 */
[----:B------:R-:W-:Y:S05]  /*06f0*/  @P2 BRA `(.L_x_14) ;  /* 0x0000000000542947 */ /* 0x000fea0003800000 */
[----:B0-----:R-:W0:Y:S01]  /*0700*/  S2R R13, SR_LANEID ;  /* 0x00000000000d7919 */ /* 0x001e220000000000 */
[----:B------:R-:W-:Y:S02]  /*0710*/  VOTEU.ANY UR4, UPT, PT ;  /* 0x0000000000047886 */ /* 0x000fe400038e0100 */
[----:B------:R-:W0:Y:S01]  /*0720*/  FLO.U32 R14, UR4 ;  /* 0x00000004000e7d00 */ /* 0x000e2200080e0000 */
[----:B------:R-:W-:-:S06]  /*0730*/  UPOPC UR5, UR4 ;  /* 0x00000004000572bf */ /* 0x000fcc0008000000 */
[----:B------:R-:W-:Y:S01]  /*0740*/  IMAD R15, R12, UR5, RZ ;  /* 0x000000050c0f7c24 */ /* 0x000fe2000f8e02ff */
[----:B0-----:R-:W-:-:S13]  /*0750*/  ISETP.EQ.U32.AND P1, PT, R14, R13, PT ;  /* 0x0000000d0e00720c */ /* 0x001fda0003f22070 */
        /* <DEDUP_REMOVED lines=8> */
[----:B0-----:R-:W-:-:S07]  /*07e0*/  IMAD R13, R12, R16, R13 ;  /* 0x000000100c0d7224 */ /* 0x001fce00078e020d */
.L_x_15:
[----:B------:R-:W2:Y:S04]  /*07f0*/  LD.E.STRONG.GPU R14, desc[UR10][R4.64+0x4] ;  /* 0x0000040a040e7980 */ /* 0x000ea8000c10f900 */
[----:B--2---:R-:W-:Y:S01]  /*0800*/  CCTL.IVALL ;  /* 0x00000000ff00798f */ /* 0x004fe20002000000 */
[----:B------:R-:W-:Y:S05]  /*0810*/  YIELD ;  /* 0x0000000000007946 */ /* 0x000fea0003800000 */
[----:B------:R-:W-:-:S04]  /*0820*/  LOP3.LUT R14, R14, R13, RZ, 0x3c, !PT ;  /* 0x0000000d0e0e7212 */ /* 0x000fc800078e3cff */
[----:B------:R-:W-:-:S13]  /*0830*/  ISETP.GT.AND P1, PT, R14, -0x1, PT ;  /* 0xffffffff0e00780c */ /* 0x000fda0003f24270 */
[----:B------:R-:W-:Y:S05]  /*0840*/  @P1 BRA `(.L_x_15) ;  /* 0xfffffffc00e81947 */ /* 0x000fea000383ffff */
.L_x_14:
[----:B------:R-:W-:Y:S05]  /*0850*/  BSYNC B0 ;  /* 0x0000000000007941 */ /* 0x000fea0003800000 */
.L_x_13:
[----:B------:R-:W-:-:S03]  /*0860*/  UMOV UR4, 0xffffffff ;  /* 0xffffffff00047882 */ /* 0x000fc60000000000 */
[----:B------:R-:W-:Y:S05]  /*0870*/  BRA.DIV UR4, `(.L_x_16) ;  /* 0x0000000604247947 */ /* 0x000fea000b800000 */
[----:B------:R-:W-:Y:S06]  /*0880*/  BAR.SYNC.DEFER_BLOCKING 0x0 ;  /* 0x0000000000007b1d */ /* 0x000fec0000010000 */
.L_x_33:
[----:B0-----:R-:W0:Y:S01]  /*0890*/  LDC R13, c[0x0][0x398] ;  /* 0x0000e600ff0d7b82 */ /* 0x001e220000000800 */
[C---:B------:R-:W-:Y:S01]  /*08a0*/  ISETP.GE.AND P1, PT, R0.reuse, R11, PT ;  /* 0x0000000b0000720c */ /* 0x040fe20003f26270 */
[----:B------:R-:W-:Y:S03]  /*08b0*/  BSSY.RECONVERGENT B0, `(.L_x_17) ;  /* 0x000000a000007945 */ /* 0x000fe60003800200 */
[----:B0-----:R-:W-:-:S13]  /*08c0*/  ISETP.GE.OR P1, PT, R0, R13, !P1 ;  /* 0x0000000d0000720c */ /* 0x001fda0004f26670 */
[----:B------:R-:W-:Y:S05]  /*08d0*/  @P1 BRA `(.L_x_18) ;  /* 0x00000000001c1947 */ /* 0x000fea0003800000 */
[----:B------:R-:W0:Y:S01]  /*08e0*/  LDC.64 R14, c[0x0][0x390] ;  /* 0x0000e400ff0e7b82 */ /* 0x000e220000000a00 */
[----:B------:R-:W-:-:S04]  /*08f0*/  IMAD.IADD R17, R0, 0x1, -R11 ;  /* 0x0000000100117824 */ /* 0x000fc800078e0a0b */
[----:B0-----:R-:W-:Y:S02]  /*0900*/  IMAD.WIDE R14, R17, 0x4, R14 ;  /* 0x00000004110e7825 */ /* 0x001fe400078e020e */
[----:B------:R-:W2:Y:S04]  /*0910*/  LDG.E R17, desc[UR10][R2.64] ;  /* 0x0000000a02117981 */ /* 0x000ea8000c1e1900 */
[----:B------:R-:W2:Y:S02]  /*0920*/  LDG.E R14, desc[UR10][R14.64] ;  /* 0x0000000a0e0e7981 */ /* 0x000ea4000c1e1900 */
[----:B--2---:R-:W-:-:S05]  /*0930*/  IMAD.IADD R17, R14, 0x1, R17 ;  /* 0x000000010e117824 */ /* 0x004fca00078e0211 */
[----:B------:R0:W-:Y:S02]  /*0940*/  STG.E desc[UR10][R2.64], R17 ;  /* 0x0000001102007986 */ /* 0x0001e4000c10190a */
.L_x_18:
[----:B------:R-:W-:Y:S05]  /*0950*/  BSYNC.RECONVERGENT B0 ;  /* 0x0000000000007941 */ /* 0x000fea0003800200 */
.L_x_17:
[----:B------:R-:W-:-:S03]  /*0960*/  UMOV UR4, 0xffffffff ;  /* 0xffffffff00047882 */ /* 0x000fc60000000000 */
[----:B------:R-:W-:Y:S05]  /*0970*/  BRA.DIV UR4, `(.L_x_19) ;  /* 0x0000000604147947 */ /* 0x000fea000b800000 */
[----:B------:R-:W-:Y:S06]  /*0980*/  BAR.SYNC.DEFER_BLOCKING 0x0 ;  /* 0x0000000000007b1d */ /* 0x000fec0000010000 */
.L_x_36:
[----:B------:R-:W-:Y:S04]  /*0990*/  BSSY B0, `(.L_x_20) ;  /* 0x0000017000007945 */ /* 0x000fe80003800000 */
[----:B------:R-:W-:Y:S05]  /*09a0*/  @P2 BRA `(.L_x_21) ;  /* 0x0000000000542947 */ /* 0x000fea0003800000 */
[----:B------:R-:W1:Y:S01]  /*09b0*/  S2R R15, SR_LANEID ;  /* 0x00000000000f7919 */ /* 0x000e620000000000 */
[----:B------:R-:W-:Y:S02]  /*09c0*/  VOTEU.ANY UR4, UPT, PT ;  /* 0x0000000000047886 */ /* 0x000fe400038e0100 */
[----:B------:R-:W1:Y:S01]  /*09d0*/  FLO.U32 R16, UR4 ;  /* 0x0000000400107d00 */ /* 0x000e6200080e0000 */
[----:B------:R-:W-:Y:S01]  /*09e0*/  UPOPC UR5, UR4 ;  /* 0x00000004000572bf */ /* 0x000fe20008000000 */
[----:B-1----:R-:W-:-:S05]  /*09f0*/  ISETP.EQ.U32.AND P1, PT, R16, R15, PT ;  /* 0x0000000f1000720c */ /* 0x002fca0003f22070 */
[----:B------:R-:W-:-:S08]  /*0a00*/  IMAD R15, R12, UR5, RZ ;  /* 0x000000050c0f7c24 */ /* 0x000fd0000f8e02ff */
[----:B------:R-:W-:Y:S06]  /*0a10*/  @P1 MEMBAR.ALL.GPU ;  /* 0x0000000000001992 */ /* 0x000fec000000a000 */
[----:B------:R-:W-:-:S00]  /*0a20*/  @P1 ERRBAR ;  /* 0x00000000000019ab */ /* 0x000fc00000000000 */
[----:B------:R-:W-:Y:S06]  /*0a30*/  @P1 CGAERRBAR ;  /* 0x00000000000015ab */ /* 0x000fec0000000000 */
[----:B------:R-:W0:Y:S01]  /*0a40*/  @P1 ATOM.E.ADD.STRONG.GPU PT, R15, desc[UR10][R4.64+0x4], R15 ;  /* 0x8000040f040f198a */ /* 0x000e2200081ef10a */
[----:B------:R-:W1:Y:S02]  /*0a50*/  S2R R18, SR_LTMASK ;  /* 0x0000000000127919 */ /* 0x000e640000003900 */
[----:B-1----:R-:W-:-:S04]  /*0a60*/  LOP3.LUT R18, R18, UR4, RZ, 0xc0, !PT ;  /* 0x0000000412127c12 */ /* 0x002fc8000f8ec0ff */
[----:B------:R-:W1:Y:S01]  /*0a70*/  POPC R14, R18 ;  /* 0x00000012000e7309 */ /* 0x000e620000000000 */
[----:B0-----:R-:W1:Y:S02]  /*0a80*/  SHFL.IDX PT, R17, R15, R16, 0x1f ;  /* 0x00001f100f117589 */ /* 0x001e6400000e0000 */
[----:B-1----:R-:W-:-:S07]  /*0a90*/  IMAD R14, R12, R14, R17 ;  /* 0x0000000e0c0e7224 */ /* 0x002fce00078e0211 */
.L_x_22:
[----:B------:R-:W2:Y:S04]  /*0aa0*/  LD.E.STRONG.GPU R15, desc[UR10][R4.64+0x4] ;  /* 0x0000040a040f7980 */ /* 0x000ea8000c10f900 */
[----:B--2---:R-:W-:Y:S01]  /*0ab0*/  CCTL.IVALL ;  /* 0x00000000ff00798f */ /* 0x004fe20002000000 */
[----:B------:R-:W-:Y:S05]  /*0ac0*/  YIELD ;  /* 0x0000000000007946 */ /* 0x000fea0003800000 */
[----:B------:R-:W-:-:S04]  /*0ad0*/  LOP3.LUT R15, R15, R14, RZ, 0x3c, !PT ;  /* 0x0000000e0f0f7212 */ /* 0x000fc800078e3cff */
[----:B------:R-:W-:-:S13]  /*0ae0*/  ISETP.GT.AND P1, PT, R15, -0x1, PT ;  /* 0xffffffff0f00780c */ /* 0x000fda0003f24270 */
[----:B------:R-:W-:Y:S05]  /*0af0*/  @P1 BRA `(.L_x_22) ;  /* 0xfffffffc00e81947 */ /* 0x000fea000383ffff */
.L_x_21:
[----:B------:R-:W-:Y:S05]  /*0b00*/  BSYNC B0 ;  /* 0x0000000000007941 */ /* 0x000fea0003800000 */
.L_x_20:
[----:B------:R-:W-:-:S03]  /*0b10*/  UMOV UR4, 0xffffffff ;  /* 0xffffffff00047882 */ /* 0x000fc60000000000 */
[----:B------:R-:W-:Y:S05]  /*0b20*/  BRA.DIV UR4, `(.L_x_23) ;  /* 0x0000000204d87947 */ /* 0x000fea000b800000 */
[----:B------:R-:W-:Y:S06]  /*0b30*/  BAR.SYNC.DEFER_BLOCKING 0x0 ;  /* 0x0000000000007b1d */ /* 0x000fec0000010000 */
.L_x_39:
[----:B------:R-:W-:-:S04]  /*0b40*/  SHF.L.U32 R11, R11, 0x1, RZ ;  /* 0x000000010b0b7819 */ /* 0x000fc800000006ff */
[----:B------:R-:W-:-:S13]  /*0b50*/  ISETP.GE.AND P1, PT, R11, R13, PT ;  /* 0x0000000d0b00720c */ /* 0x000fda0003f26270 */
[----:B------:R-:W-:Y:S05]  /*0b60*/  @!P1 BRA `(.L_x_24) ;  /* 0xfffffff800ac9947 */ /* 0x000fea000383ffff */
[----:B------:R-:W-:Y:S05]  /*0b70*/  EXIT ;  /* 0x000000000000794d */ /* 0x000fea0003800000 */
.L_x_11:
[----:B------:R-:W-:Y:S05]  /*0b80*/  BPT.TRAP 0x1 ;  /* 0x000000040000795c */ /* 0x000fea0000300000 */
.L_x_8:
[----:B------:R-:W-:Y:S01]  /*0b90*/  BSSY B0, `(.L_x_25) ;  /* 0x000000a000007945 */ /* 0x000fe20003800000 */
[----:B------:R-:W-:Y:S02]  /*0ba0*/  IMAD.MOV.U32 R15, RZ, RZ, 0x0 ;  /* 0x00000000ff0f7424 */ /* 0x000fe400078e00ff */
[----:B------:R-:W-:Y:S02]  /*0bb0*/  IMAD.MOV.U32 R16, RZ, RZ, 0x0 ;  /* 0x00000000ff107424 */ /* 0x000fe400078e00ff */
[----:B0-----:R-:W-:-:S07]  /*0bc0*/  IMAD.MOV.U32 R14, RZ, RZ, -0x1 ;  /* 0xffffffffff0e7424 */ /* 0x001fce00078e00ff */
[----:B------:R-:W-:Y:S05]  /*0bd0*/  WARPSYNC.COLLECTIVE.ALL `(.L_x_26) ;  /* 0x0000000000147948 */ /* 0x000fea0003c00000 */
[----:B------:R-:W-:-:S04]  /*0be0*/  SHF.L.U32 R16, R16, 0x10, RZ ;  /* 0x0000001010107819 */ /* 0x000fc800000006ff */
[----:B------:R-:W-:-:S05]  /*0bf0*/  LOP3.LUT R16, R16, 0xf, R15, 0xf8, !PT ;  /* 0x0000000f10107812 */ /* 0x000fca00078ef80f */
[----:B------:R0:W-:Y:S02]  /*0c00*/  BAR.SYNC.DEFER_BLOCKING R16, R16 ;  /* 0x000000100000731d */ /* 0x0001e40000010000 */
[----:B0-----:R-:W-:-:S04]  /*0c10*/  SHF.R.U32 R16, R16, 0x10, RZ ;  /* 0x0000001010107819 */ /* 0x001fc800000016ff */
[----:B------:R-:W-:Y:S05]  /*0c20*/  ENDCOLLECTIVE ;  /* 0x000000000000791b */ /* 0x000fea0003800000 */
.L_x_26:
[----:B------:R-:W-:Y:S05]  /*0c30*/  BSYNC B0 ;  /* 0x0000000000007941 */ /* 0x000fea0003800000 */
.L_x_25:
[----:B------:R-:W-:Y:S05]  /*0c40*/  BRA `(.L_x_27) ;  /* 0xfffffff800207947 */ /* 0x000fea000383ffff */
.L_x_12:
[----:B------:R-:W-:Y:S01]  /*0c50*/  HFMA2 R15, -RZ, RZ, 0, 0 ;  /* 0x00000000ff0f7431 */ /* 0x000fe200000001ff */
[----:B------:R-:W-:Y:S01]  /*0c60*/  BSSY B0, `(.L_x_28) ;  /* 0x0000009000007945 */ /* 0x000fe20003800000 */
[----:B------:R-:W-:Y:S02]  /*0c70*/  IMAD.MOV.U32 R16, RZ, RZ, 0x0 ;  /* 0x00000000ff107424 */ /* 0x000fe400078e00ff */
[----:B------:R-:W-:-:S07]  /*0c80*/  IMAD.MOV.U32 R14, RZ, RZ, -0x1 ;  /* 0xffffffffff0e7424 */ /* 0x000fce00078e00ff */
[----:B0-----:R-:W-:Y:S05]  /*0c90*/  WARPSYNC.COLLECTIVE.ALL `(.L_x_29) ;  /* 0x0000000000147948 */ /* 0x001fea0003c00000 */
[----:B------:R-:W-:-:S04]  /*0ca0*/  SHF.L.U32 R16, R16, 0x10, RZ ;  /* 0x0000001010107819 */ /* 0x000fc800000006ff */
[----:B------:R-:W-:-:S05]  /*0cb0*/  LOP3.LUT R16, R16, 0xf, R15, 0xf8, !PT ;  /* 0x0000000f10107812 */ /* 0x000fca00078ef80f */
[----:B------:R1:W-:Y:S02]  /*0cc0*/  BAR.SYNC.DEFER_BLOCKING R16, R16 ;  /* 0x000000100000731d */ /* 0x0003e40000010000 */
[----:B-1----:R-:W-:-:S04]  /*0cd0*/  SHF.R.U32 R16, R16, 0x10, RZ ;  /* 0x0000001010107819 */ /* 0x002fc800000016ff */
[----:B0-----:R-:W-:Y:S05]  /*0ce0*/  ENDCOLLECTIVE ;  /* 0x000000000000791b */ /* 0x001fea0003800000 */
.L_x_29:
[----:B------:R-:W-:Y:S05]  /*0cf0*/  BSYNC B0 ;  /* 0x0000000000007941 */ /* 0x000fea0003800000 */
.L_x_28:
[----:B------:R-:W-:Y:S05]  /*0d00*/  BRA `(.L_x_30) ;  /* 0xfffffff800747947 */ /* 0x000fea000383ffff */
.L_x_16:
[----:B------:R-:W-:Y:S01]  /*0d10*/  BSSY B0, `(.L_x_31) ;  /* 0x000000a000007945 */ /* 0x000fe20003800000 */
[----:B------:R-:W-:Y:S01]  /*0d20*/  IMAD.MOV.U32 R15, RZ, RZ, 0x0 ;  /* 0x00000000ff0f7424 */ /* 0x000fe200078e00ff */
[----:B------:R-:W-:Y:S01]  /*0d30*/  MOV R16, 0x0 ;  /* 0x0000000000107802 */ /* 0x000fe20000000f00 */
[----:B------:R-:W-:-:S07]  /*0d40*/  IMAD.MOV.U32 R14, RZ, RZ, -0x1 ;  /* 0xffffffffff0e7424 */ /* 0x000fce00078e00ff */
[----:B0-----:R-:W-:Y:S05]  /*0d50*/  WARPSYNC.COLLECTIVE.ALL `(.L_x_32) ;  /* 0x0000000000147948 */ /* 0x001fea0003c00000 */
[----:B------:R-:W-:-:S04]  /*0d60*/  SHF.L.U32 R16, R16, 0x10, RZ ;  /* 0x0000001010107819 */ /* 0x000fc800000006ff */
[----:B------:R-:W-:-:S05]  /*0d70*/  LOP3.LUT R16, R16, 0xf, R15, 0xf8, !PT ;  /* 0x0000000f10107812 */ /* 0x000fca00078ef80f */
[----:B------:R1:W-:Y:S02]  /*0d80*/  BAR.SYNC.DEFER_BLOCKING R16, R16 ;  /* 0x000000100000731d */ /* 0x0003e40000010000 */
[----:B-1----:R-:W-:-:S04]  /*0d90*/  SHF.R.U32 R16, R16, 0x10, RZ ;  /* 0x0000001010107819 */ /* 0x002fc800000016ff */
[----:B0-----:R-:W-:Y:S05]  /*0da0*/  ENDCOLLECTIVE ;  /* 0x000000000000791b */ /* 0x001fea0003800000 */
.L_x_32:
[----:B------:R-:W-:Y:S05]  /*0db0*/  BSYNC B0 ;  /* 0x0000000000007941 */ /* 0x000fea0003800000 */
.L_x_31:
[----:B------:R-:W-:Y:S05]  /*0dc0*/  BRA `(.L_x_33) ;  /* 0xfffffff800b07947 */ /* 0x000fea000383ffff */
.L_x_19:
        /* <DEDUP_REMOVED lines=10> */
.L_x_35:
[----:B------:R-:W-:Y:S05]  /*0e70*/  BSYNC B0 ;  /* 0x0000000000007941 */ /* 0x000fea0003800000 */
.L_x_34:
[----:B------:R-:W-:Y:S05]  /*0e80*/  BRA `(.L_x_36) ;  /* 0xfffffff800c07947 */ /* 0x000fea000383ffff */
.L_x_23:
        /* <DEDUP_REMOVED lines=10> */
.L_x_38:
[----:B------:R-:W-:Y:S05]  /*0f30*/  BSYNC B0 ;  /* 0x0000000000007941 */ /* 0x000fea0003800000 */
.L_x_37:
[----:B------:R-:W-:Y:S05]  /*0f40*/  BRA `(.L_x_39) ;  /* 0xfffffff800fc7947 */ /* 0x000fea000383ffff */
.L_x_40:
        /* <DEDUP_REMOVED lines=11> */
.L_x_43:


//--------------------- .text._Z13create_bucketPiS_ii --------------------------
	.section	.text._Z13create_bucketPiS_ii,"ax",@progbits
	.align	128
        .global         _Z13create_bucketPiS_ii
        .type           _Z13create_bucketPiS_ii,@function
        .size           _Z13create_bucketPiS_ii,(.L_x_44 - _Z13create_bucketPiS_ii)
        .other          _Z13create_bucketPiS_ii,@"STO_CUDA_ENTRY STV_DEFAULT"
_Z13create_bucketPiS_ii:
.text._Z13create_bucketPiS_ii:
[----:B------:R-:W-:Y:S01]  /*0000*/  LDC R1, c[0x0][0x37c] ;  /* 0x0000df00ff017b82 */ /* 0x000fe20000000800 */
[----:B------:R-:W0:Y:S07]  /*0010*/  S2R R0, SR_TID.X ;  /* 0x0000000000007919 */ /* 0x000e2e0000002100 */
[----:B------:R-:W0:Y:S01]  /*0020*/  S2UR UR4, SR_CTAID.X ;  /* 0x00000000000479c3 */ /* 0x000e220000002500 */
[----:B------:R-:W1:Y:S01]  /*0030*/  LDCU UR5, c[0x0][0x394] ;  /* 0x00007280ff0577ac */ /* 0x000e620008000800 */
[----:B------:R-:W2:Y:S06]  /*0040*/  LDCU UR6, c[0x0][0x390] ;  /* 0x00007200ff0677ac */ /* 0x000eac0008000800 */
[----:B------:R-:W0:Y:S02]  /*0050*/  LDC R5, c[0x0][0x360] ;  /* 0x0000d800ff057b82 */ /* 0x000e240000000800 */
[----:B0-----:R-:W-:-:S05]  /*0060*/  IMAD R5, R5, UR4, R0 ;  /* 0x0000000405057c24 */ /* 0x001fca000f8e0200 */
[C---:B-1----:R-:W-:Y:S01]  /*0070*/  ISETP.GE.AND P0, PT, R5.reuse, UR5, PT ;  /* 0x0000000505007c0c */ /* 0x042fe2000bf06270 */
[----:B------:R-:W0:Y:S01]  /*0080*/  LDCU.64 UR4, c[0x0][0x358] ;  /* 0x00006b00ff0477ac */ /* 0x000e220008000a00 */
[----:B--2---:R-:W-:-:S11]  /*0090*/  ISETP.GE.AND P1, PT, R5, UR6, PT ;  /* 0x0000000605007c0c */ /* 0x004fd6000bf26270 */
[----:B------:R-:W1:Y:S02]  /*00a0*/  @!P0 LDC.64 R2, c[0x0][0x380] ;  /* 0x0000e000ff028b82 */ /* 0x000e640000000a00 */
[----:B-1----:R-:W-:-:S05]  /*00b0*/  @!P0 IMAD.WIDE R2, R5, 0x4, R2 ;  /* 0x0000000405028825 */ /* 0x002fca00078e0202 */
[----:B0-----:R0:W-:Y:S01]  /*00c0*/  @!P0 STG.E desc[UR4][R2.64], RZ ;  /* 0x000000ff02008986 */ /* 0x0011e2000c101904 */
[----:B------:R-:W-:Y:S05]  /*00d0*/  @P1 EXIT ;  /* 0x000000000000194d */ /* 0x000fea0003800000 */
[----:B0-----:R-:W0:Y:S02]  /*00e0*/  LDC.64 R2, c[0x0][0x388] ;  /* 0x0000e200ff027b82 */ /* 0x001e240000000a00 */
[----:B0-----:R-:W-:-:S06]  /*00f0*/  IMAD.WIDE R2, R5, 0x4, R2 ;  /* 0x0000000405027825 */ /* 0x001fcc00078e0202 */
[----:B------:R-:W0:Y:S01]  /*0100*/  LDC.64 R4, c[0x0][0x380] ;  /* 0x0000e000ff047b82 */ /* 0x000e220000000a00 */
[----:B------:R-:W0:Y:S01]  /*0110*/  LDG.E R3, desc[UR4][R2.64] ;  /* 0x0000000402037981 */ /* 0x000e22000c1e1900 */
[----:B------:R-:W-:Y:S02]  /*0120*/  HFMA2 R7, -RZ, RZ, 0, 5.9604644775390625e-08 ;  /* 0x00000001ff077431 */ /* 0x000fe400000001ff */
[----:B0-----:R-:W-:-:S05]  /*0130*/  IMAD.WIDE R4, R3, 0x4, R4 ;  /* 0x0000000403047825 */ /* 0x001fca00078e0204 */
[----:B------:R-:W-:Y:S01]  /*0140*/  REDG.E.ADD.STRONG.GPU desc[UR4][R4.64], R7 ;  /* 0x000000070400798e */ /* 0x000fe2000c12e104 */
[----:B------:R-:W-:Y:S05]  /*0150*/  EXIT ;  /* 0x000000000000794d */ /* 0x000fea0003800000 */
.L_x_41:
        /* <DEDUP_REMOVED lines=10> */
.L_x_44:


//--------------------- .nv.shared.reserved.0     --------------------------
	.section	.nv.shared.reserved.0,"aw",@nobits
	.weak		__nv_reservedSMEM_offset_0_alias
	.size		__nv_reservedSMEM_offset_0_alias, 0, 64
	.other		__nv_reservedSMEM_offset_0_alias,@"STO_CUDA_RESERVED_SHARED STV_DEFAULT"
__nv_reservedSMEM_offset_0_alias:
	.zero		0
	.zero		64


//--------------------- .nv.constant0._Z13create_resultPiS_S_i --------------------------
	.section	.nv.constant0._Z13create_resultPiS_S_i,"a",@progbits
	.sectionflags	@""
	.align	4
.nv.constant0._Z13create_resultPiS_S_i:
	.zero		924


//--------------------- .nv.constant0._Z13create_offsetPiS_S_i --------------------------
	.section	.nv.constant0._Z13create_offsetPiS_S_i,"a",@progbits
	.sectionflags	@""
	.align	4
.nv.constant0._Z13create_offsetPiS_S_i:
	.zero		924


//--------------------- .nv.constant0._Z13create_bucketPiS_ii --------------------------
	.section	.nv.constant0._Z13create_bucketPiS_ii,"a",@progbits
	.sectionflags	@""
	.align	4
.nv.constant0._Z13create_bucketPiS_ii:
	.zero		920


//--------------------- SYMBOLS --------------------------

	.type		.nv.reservedSmem.offset0,@object
	.size		.nv.reservedSmem.offset0,0x4
